//
// Generated by NVIDIA NVVM Compiler
//
// Compiler Build ID: CL-36424714
// Cuda compilation tools, release 13.0, V13.0.88
// Based on NVVM 20.0.0
//

.version 9.0
.target sm_100
.address_size 64

	// .globl	_Z15MatrixMulKernelPKfS0_Pfi
// _ZZ15MatrixMulKernelPKfS0_PfiE2As has been demoted
// _ZZ15MatrixMulKernelPKfS0_PfiE2Bs has been demoted

.visible .entry _Z15MatrixMulKernelPKfS0_Pfi(
	.param .u64 .ptr .align 1 _Z15MatrixMulKernelPKfS0_Pfi_param_0,
	.param .u64 .ptr .align 1 _Z15MatrixMulKernelPKfS0_Pfi_param_1,
	.param .u64 .ptr .align 1 _Z15MatrixMulKernelPKfS0_Pfi_param_2,
	.param .u32 _Z15MatrixMulKernelPKfS0_Pfi_param_3
)
{
	.reg .pred 	%p<10>;
	.reg .b32 	%r<42>;
	.reg .b32 	%f<63>;
	.reg .b64 	%rd<13>;
	// demoted variable
	.shared .align 4 .b8 _ZZ15MatrixMulKernelPKfS0_PfiE2As[1024];
	// demoted variable
	.shared .align 4 .b8 _ZZ15MatrixMulKernelPKfS0_PfiE2Bs[1024];
	ld.param.u64 	%rd3, [_Z15MatrixMulKernelPKfS0_Pfi_param_0];
	ld.param.u64 	%rd4, [_Z15MatrixMulKernelPKfS0_Pfi_param_1];
	ld.param.u64 	%rd5, [_Z15MatrixMulKernelPKfS0_Pfi_param_2];
	ld.param.u32 	%r24, [_Z15MatrixMulKernelPKfS0_Pfi_param_3];
	mov.u32 	%r25, %ctaid.y;
	mov.u32 	%r26, %ctaid.x;
	mov.u32 	%r39, %tid.y;
	mov.u32 	%r37, %tid.x;
	shl.b32 	%r27, %r25, 4;
	add.s32 	%r3, %r27, %r39;
	shl.b32 	%r4, %r26, 4;
	add.s32 	%r5, %r4, %r37;
	setp.lt.s32 	%p1, %r24, 1;
	mov.f32 	%f62, 0f00000000;
	@%p1 bra 	$L__BB0_7;
	add.s32 	%r28, %r24, 15;
	shr.u32 	%r29, %r28, 4;
	shl.b32 	%r30, %r39, 6;
	mov.u32 	%r31, _ZZ15MatrixMulKernelPKfS0_PfiE2As;
	add.s32 	%r6, %r31, %r30;
	shl.b32 	%r32, %r37, 2;
	add.s32 	%r7, %r6, %r32;
	mov.u32 	%r33, _ZZ15MatrixMulKernelPKfS0_PfiE2Bs;
	add.s32 	%r9, %r33, %r32;
	add.s32 	%r8, %r9, %r30;
	neg.s32 	%r41, %r29;
	mad.lo.s32 	%r34, %r39, %r24, %r37;
	add.s32 	%r40, %r34, %r4;
	shl.b32 	%r12, %r24, 4;
	mad.lo.s32 	%r38, %r24, %r3, %r37;
	cvta.to.global.u64 	%rd1, %rd3;
	cvta.to.global.u64 	%rd2, %rd4;
	mov.f32 	%f62, 0f00000000;
$L__BB0_2:
	setp.ge.u32 	%p2, %r3, %r24;
	setp.ge.s32 	%p3, %r37, %r24;
	mov.f32 	%f60, 0f00000000;
	or.pred  	%p4, %p2, %p3;
	@%p4 bra 	$L__BB0_4;
	mul.wide.u32 	%rd6, %r38, 4;
	add.s64 	%rd7, %rd1, %rd6;
	ld.global.f32 	%f60, [%rd7];
$L__BB0_4:
	setp.ge.u32 	%p5, %r5, %r24;
	st.shared.f32 	[%r7], %f60;
	setp.ge.s32 	%p6, %r39, %r24;
	mov.f32 	%f61, 0f00000000;
	or.pred  	%p7, %p6, %p5;
	@%p7 bra 	$L__BB0_6;
	mul.wide.u32 	%rd8, %r40, 4;
	add.s64 	%rd9, %rd2, %rd8;
	ld.global.f32 	%f61, [%rd9];
$L__BB0_6:
	st.shared.f32 	[%r8], %f61;
	bar.sync 	0;
	ld.shared.f32 	%f12, [%r6];
	ld.shared.f32 	%f13, [%r9];
	fma.rn.f32 	%f14, %f12, %f13, %f62;
	ld.shared.f32 	%f15, [%r6+4];
	ld.shared.f32 	%f16, [%r9+64];
	fma.rn.f32 	%f17, %f15, %f16, %f14;
	ld.shared.f32 	%f18, [%r6+8];
	ld.shared.f32 	%f19, [%r9+128];
	fma.rn.f32 	%f20, %f18, %f19, %f17;
	ld.shared.f32 	%f21, [%r6+12];
	ld.shared.f32 	%f22, [%r9+192];
	fma.rn.f32 	%f23, %f21, %f22, %f20;
	ld.shared.f32 	%f24, [%r6+16];
	ld.shared.f32 	%f25, [%r9+256];
	fma.rn.f32 	%f26, %f24, %f25, %f23;
	ld.shared.f32 	%f27, [%r6+20];
	ld.shared.f32 	%f28, [%r9+320];
	fma.rn.f32 	%f29, %f27, %f28, %f26;
	ld.shared.f32 	%f30, [%r6+24];
	ld.shared.f32 	%f31, [%r9+384];
	fma.rn.f32 	%f32, %f30, %f31, %f29;
	ld.shared.f32 	%f33, [%r6+28];
	ld.shared.f32 	%f34, [%r9+448];
	fma.rn.f32 	%f35, %f33, %f34, %f32;
	ld.shared.f32 	%f36, [%r6+32];
	ld.shared.f32 	%f37, [%r9+512];
	fma.rn.f32 	%f38, %f36, %f37, %f35;
	ld.shared.f32 	%f39, [%r6+36];
	ld.shared.f32 	%f40, [%r9+576];
	fma.rn.f32 	%f41, %f39, %f40, %f38;
	ld.shared.f32 	%f42, [%r6+40];
	ld.shared.f32 	%f43, [%r9+640];
	fma.rn.f32 	%f44, %f42, %f43, %f41;
	ld.shared.f32 	%f45, [%r6+44];
	ld.shared.f32 	%f46, [%r9+704];
	fma.rn.f32 	%f47, %f45, %f46, %f44;
	ld.shared.f32 	%f48, [%r6+48];
	ld.shared.f32 	%f49, [%r9+768];
	fma.rn.f32 	%f50, %f48, %f49, %f47;
	ld.shared.f32 	%f51, [%r6+52];
	ld.shared.f32 	%f52, [%r9+832];
	fma.rn.f32 	%f53, %f51, %f52, %f50;
	ld.shared.f32 	%f54, [%r6+56];
	ld.shared.f32 	%f55, [%r9+896];
	fma.rn.f32 	%f56, %f54, %f55, %f53;
	ld.shared.f32 	%f57, [%r6+60];
	ld.shared.f32 	%f58, [%r9+960];
	fma.rn.f32 	%f62, %f57, %f58, %f56;
	bar.sync 	0;
	add.s32 	%r41, %r41, 1;
	setp.ne.s32 	%p8, %r41, 0;
	add.s32 	%r40, %r40, %r12;
	add.s32 	%r39, %r39, 16;
	add.s32 	%r38, %r38, 16;
	add.s32 	%r37, %r37, 16;
	@%p8 bra 	$L__BB0_2;
$L__BB0_7:
	max.s32 	%r35, %r3, %r5;
	setp.ge.s32 	%p9, %r35, %r24;
	@%p9 bra 	$L__BB0_9;
	mad.lo.s32 	%r36, %r24, %r3, %r5;
	cvta.to.global.u64 	%rd10, %rd5;
	mul.wide.u32 	%rd11, %r36, 4;
	add.s64 	%rd12, %rd10, %rd11;
	st.global.f32 	[%rd12], %f62;
$L__BB0_9:
	ret;

}


// ===== COMPILED SASS (sm_100) =====

	.target	sm_100

	.elftype	@"ET_EXEC"


//--------------------- .note.nv.tkinfo           --------------------------
	.section	.note.nv.tkinfo,"",@"SHT_NOTE"
	.sectionflags	@"SHF_NOTE_NV_TKINFO"
	.tkinfo
        /*0018*/ 	.word	0x00000002
        /*0030*/ 	.string	""
        /*0030*/ 	.string	"ptxas"
        /*0030*/ 	.string	"Cuda compilation tools, release 13.0, V13.0.88"
        /*0030*/ 	.string	"Build cuda_13.0.r13.0/compiler.36424714_0"
        /*0030*/ 	.string	"-arch sm_100 -m 64 "



//--------------------- .note.nv.cuinfo           --------------------------
	.section	.note.nv.cuinfo,"",@"SHT_NOTE"
	.sectionflags	@"SHF_NOTE_NV_CUINFO"
        /*0018*/ 	.short	0x0002
        /*001a*/ 	.short	0x0064
        /*001c*/ 	.short	0x0082
	.zero		2


//--------------------- .nv.info                  --------------------------
	.section	.nv.info,"",@"SHT_CUDA_INFO"
	.align	4


	//----- nvinfo : EIATTR_REGCOUNT
	.align		4
        /*0000*/ 	.byte	0x04, 0x2f
        /*0002*/ 	.short	(.L_1 - .L_0)
	.align		4
.L_0:
        /*0004*/ 	.word	index@(_Z15MatrixMulKernelPKfS0_Pfi)
        /*0008*/ 	.word	0x00000020


	//----- nvinfo : EIATTR_FRAME_SIZE
	.align		4
.L_1:
        /*000c*/ 	.byte	0x04, 0x11
        /*000e*/ 	.short	(.L_3 - .L_2)
	.align		4
.L_2:
        /*0010*/ 	.word	index@(_Z15MatrixMulKernelPKfS0_Pfi)
        /*0014*/ 	.word	0x00000000


	//----- nvinfo : EIATTR_MIN_STACK_SIZE
	.align		4
.L_3:
        /*0018*/ 	.byte	0x04, 0x12
        /*001a*/ 	.short	(.L_5 - .L_4)
	.align		4
.L_4:
        /*001c*/ 	.word	index@(_Z15MatrixMulKernelPKfS0_Pfi)
        /*0020*/ 	.word	0x00000000
.L_5:


//--------------------- .nv.compat                --------------------------
	.section	.nv.compat,"",@"SHT_CUDA_COMPAT_INFO"
	.align	4
        /*0000*/ 	.byte	0x02, 0x09, 0x00, 0x00, 0x02, 0x02, 0x01, 0x00, 0x02, 0x05, 0x05, 0x00, 0x03, 0x07, 0x01, 0x01
        /*0010*/ 	.byte	0x02, 0x03, 0x00, 0x00, 0x02, 0x06, 0x01, 0x00, 0x04, 0x0b, 0x08, 0x00, 0x09, 0x00, 0x00, 0x00
        /*0020*/ 	.byte	0x00, 0x00, 0x00, 0x00


//--------------------- .nv.info._Z15MatrixMulKernelPKfS0_Pfi --------------------------
	.section	.nv.info._Z15MatrixMulKernelPKfS0_Pfi,"",@"SHT_CUDA_INFO"
	.sectionflags	@""
	.align	4


	//----- nvinfo : EIATTR_CUDA_API_VERSION
	.align		4
        /*0000*/ 	.byte	0x04, 0x37
        /*0002*/ 	.short	(.L_7 - .L_6)
.L_6:
        /*0004*/ 	.word	0x00000082


	//----- nvinfo : EIATTR_KPARAM_INFO
	.align		4
.L_7:
        /*0008*/ 	.byte	0x04, 0x17
        /*000a*/ 	.short	(.L_9 - .L_8)
.L_8:
        /*000c*/ 	.word	0x00000000
        /*0010*/ 	.short	0x0003
        /*0012*/ 	.short	0x0018
        /*0014*/ 	.byte	0x00, 0xf0, 0x11, 0x00


	//----- nvinfo : EIATTR_KPARAM_INFO
	.align		4
.L_9:
        /*0018*/ 	.byte	0x04, 0x17
        /*001a*/ 	.short	(.L_11 - .L_10)
.L_10:
        /*001c*/ 	.word	0x00000000
        /*0020*/ 	.short	0x0002
        /*0022*/ 	.short	0x0010
        /*0024*/ 	.byte	0x00, 0xf5, 0x21, 0x00


	//----- nvinfo : EIATTR_KPARAM_INFO
	.align		4
.L_11:
        /*0028*/ 	.byte	0x04, 0x17
        /*002a*/ 	.short	(.L_13 - .L_12)
.L_12:
        /*002c*/ 	.word	0x00000000
        /*0030*/ 	.short	0x0001
        /*0032*/ 	.short	0x0008
        /*0034*/ 	.byte	0x00, 0xf5, 0x21, 0x00


	//----- nvinfo : EIATTR_KPARAM_INFO
	.align		4
.L_13:
        /*0038*/ 	.byte	0x04, 0x17
        /*003a*/ 	.short	(.L_15 - .L_14)
.L_14:
        /*003c*/ 	.word	0x00000000
        /*0040*/ 	.short	0x0000
        /*0042*/ 	.short	0x0000
        /*0044*/ 	.byte	0x00, 0xf5, 0x21, 0x00


	//----- nvinfo : EIATTR_SPARSE_MMA_MASK
	.align		4
.L_15:
        /*0048*/ 	.byte	0x03, 0x50
        /*004a*/ 	.short	0x0000


	//----- nvinfo : EIATTR_MAXREG_COUNT
	.align		4
        /*004c*/ 	.byte	0x03, 0x1b
        /*004e*/ 	.short	0x00ff


	//----- nvinfo : EIATTR_NUM_BARRIERS
	.align		4
        /*0050*/ 	.byte	0x02, 0x4c
        /*0052*/ 	.byte	0x01
	.zero		1


	//----- nvinfo : EIATTR_MERCURY_ISA_VERSION
	.align		4
        /*0054*/ 	.byte	0x03, 0x5f
        /*0056*/ 	.short	0x0101


	//----- nvinfo : EIATTR_VRC_CTA_INIT_COUNT
	.align		4
        /*0058*/ 	.byte	0x02, 0x4a
	.zero		1
	.zero		1


	//----- nvinfo : EIATTR_EXIT_INSTR_OFFSETS
	.align		4
        /*005c*/ 	.byte	0x04, 0x1c
        /*005e*/ 	.short	(.L_17 - .L_16)


	//   ....[0]....
.L_16:
        /*0060*/ 	.word	0x000005c0


	//   ....[1]....
        /*0064*/ 	.word	0x00000610


	//----- nvinfo : EIATTR_CBANK_PARAM_SIZE
	.align		4
.L_17:
        /*0068*/ 	.byte	0x03, 0x19
        /*006a*/ 	.short	0x001c


	//----- nvinfo : EIATTR_PARAM_CBANK
	.align		4
        /*006c*/ 	.byte	0x04, 0x0a
        /*006e*/ 	.short	(.L_19 - .L_18)
	.align		4
.L_18:
        /*0070*/ 	.word	index@(.nv.constant0._Z15MatrixMulKernelPKfS0_Pfi)
        /*0074*/ 	.short	0x0380
        /*0076*/ 	.short	0x001c


	//----- nvinfo : EIATTR_SW_WAR
	.align		4
.L_19:
        /*0078*/ 	.byte	0x04, 0x36
        /*007a*/ 	.short	(.L_21 - .L_20)
.L_20:
        /*007c*/ 	.word	0x00000008
.L_21:


//--------------------- .nv.callgraph             --------------------------
	.section	.nv.callgraph,"",@"SHT_CUDA_CALLGRAPH"
	.align	4
	.sectionentsize	8
	.align		4
        /*0000*/ 	.word	0x00000000
	.align		4
        /*0004*/ 	.word	0xffffffff
	.align		4
        /*0008*/ 	.word	0x00000000
	.align		4
        /*000c*/ 	.word	0xfffffffe
	.align		4
        /*0010*/ 	.word	0x00000000
	.align		4
        /*0014*/ 	.word	0xfffffffd
	.align		4
        /*0018*/ 	.word	0x00000000
	.align		4
        /*001c*/ 	.word	0xfffffffc


//--------------------- .text._Z15MatrixMulKernelPKfS0_Pfi --------------------------
	.section	.text._Z15MatrixMulKernelPKfS0_Pfi,"ax",@progbits
	.align	128
        .global         _Z15MatrixMulKernelPKfS0_Pfi
        .type           _Z15MatrixMulKernelPKfS0_Pfi,@function
        .size           _Z15MatrixMulKernelPKfS0_Pfi,(.L_x_3 - _Z15MatrixMulKernelPKfS0_Pfi)
        .other          _Z15MatrixMulKernelPKfS0_Pfi,@"STO_CUDA_ENTRY STV_DEFAULT"
_Z15MatrixMulKernelPKfS0_Pfi:
.text._Z15MatrixMulKernelPKfS0_Pfi:
[----:B------:R-:W-:Y:S01]  /*0000*/  LDC R1, c[0x0][0x37c] ;  /* 0x0000df00ff017b82 */ /* 0x000fe20000000800 */
[----:B------:R-:W0:Y:S01]  /*0010*/  LDCU UR4, c[0x0][0x398] ;  /* 0x00007300ff0477ac */ /* 0x000e220008000800 */
[----:B------:R-:W1:Y:S01]  /*0020*/  S2R R5, SR_CTAID.Y ;  /* 0x0000000000057919 */ /* 0x000e620000002600 */
[----:B------:R-:W-:Y:S01]  /*0030*/  HFMA2 R23, -RZ, RZ, 0, 0 ;  /* 0x00000000ff177431 */ /* 0x000fe200000001ff */
[----:B------:R-:W2:Y:S01]  /*0040*/  LDCU.64 UR8, c[0x0][0x358] ;  /* 0x00006b00ff0877ac */ /* 0x000ea20008000a00 */
[----:B------:R-:W1:Y:S01]  /*0050*/  S2R R7, SR_TID.Y ;  /* 0x0000000000077919 */ /* 0x000e620000002200 */
[----:B------:R-:W3:Y:S01]  /*0060*/  S2R R8, SR_CTAID.X ;  /* 0x0000000000087919 */ /* 0x000ee20000002500 */
[----:B------:R-:W3:Y:S01]  /*0070*/  S2R R3, SR_TID.X ;  /* 0x0000000000037919 */ /* 0x000ee20000002100 */
[----:B0-----:R-:W-:-:S04]  /*0080*/  MOV R0, UR4 ;  /* 0x0000000400007c02 */ /* 0x001fc80008000f00 */
[----:B------:R-:W-:Y:S02]  /*0090*/  ISETP.GE.AND P0, PT, R0, 0x1, PT ;  /* 0x000000010000780c */ /* 0x000fe40003f06270 */
[----:B-1----:R-:W-:Y:S02]  /*00a0*/  LEA R5, R5, R7, 0x4 ;  /* 0x0000000705057211 */ /* 0x002fe400078e20ff */
[----:B---3--:R-:W-:-:S09]  /*00b0*/  LEA R2, R8, R3, 0x4 ;  /* 0x0000000308027211 */ /* 0x008fd200078e20ff */
[----:B--2---:R-:W-:Y:S05]  /*00c0*/  @!P0 BRA `(.L_x_0) ;  /* 0x0000000400348947 */ /* 0x004fea0003800000 */
[----:B------:R-:W0:Y:S01]  /*00d0*/  S2UR UR6, SR_CgaCtaId ;  /* 0x00000000000679c3 */ /* 0x000e220000008800 */
[----:B------:R-:W-:Y:S01]  /*00e0*/  UMOV UR4, 0x400 ;  /* 0x0000040000047882 */ /* 0x000fe20000000000 */
[----:B------:R-:W-:Y:S01]  /*00f0*/  IADD3 R4, PT, PT, R0, 0xf, RZ ;  /* 0x0000000f00047810 */ /* 0x000fe20007ffe0ff */
[----:B------:R-:W-:Y:S01]  /*0100*/  UIADD3 UR5, UPT, UPT, UR4, 0x400, URZ ;  /* 0x0000040004057890 */ /* 0x000fe2000fffe0ff */
[-C--:B------:R-:W-:Y:S01]  /*0110*/  IMAD R17, R7, R0.reuse, R3 ;  /* 0x0000000007117224 */ /* 0x080fe200078e0203 */
[----:B------:R-:W-:Y:S02]  /*0120*/  MOV R23, RZ ;  /* 0x000000ff00177202 */ /* 0x000fe40000000f00 */
[----:B------:R-:W-:Y:S01]  /*0130*/  SHF.R.U32.HI R19, RZ, 0x4, R4 ;  /* 0x00000004ff137819 */ /* 0x000fe20000011604 */
[----:B------:R-:W1:Y:S01]  /*0140*/  LDC R6, c[0x0][0x398] ;  /* 0x0000e600ff067b82 */ /* 0x000e620000000800 */
[----:B------:R-:W-:Y:S02]  /*0150*/  IMAD R17, R8, 0x10, R17 ;  /* 0x0000001008117824 */ /* 0x000fe400078e0211 */
[----:B------:R-:W-:Y:S01]  /*0160*/  IMAD R4, R5, R0, R3 ;  /* 0x0000000005047224 */ /* 0x000fe200078e0203 */
[----:B------:R-:W-:Y:S01]  /*0170*/  IADD3 R19, PT, PT, -R19, RZ, RZ ;  /* 0x000000ff13137210 */ /* 0x000fe20007ffe1ff */
[----:B0-----:R-:W-:-:S02]  /*0180*/  ULEA UR5, UR6, UR5, 0x18 ;  /* 0x0000000506057291 */ /* 0x001fc4000f8ec0ff */
[----:B------:R-:W-:-:S04]  /*0190*/  ULEA UR4, UR6, UR4, 0x18 ;  /* 0x0000000406047291 */ /* 0x000fc8000f8ec0ff */
[----:B------:R-:W-:Y:S02]  /*01a0*/  LEA R20, R3, UR5, 0x2 ;  /* 0x0000000503147c11 */ /* 0x000fe4000f8e10ff */
[----:B------:R-:W-:-:S03]  /*01b0*/  LEA R18, R7, UR4, 0x6 ;  /* 0x0000000407127c11 */ /* 0x000fc6000f8e30ff */
[----:B------:R-:W-:Y:S01]  /*01c0*/  IMAD R16, R7, 0x40, R20 ;  /* 0x0000004007107824 */ /* 0x000fe200078e0214 */
[----:B------:R-:W-:-:S07]  /*01d0*/  LEA R21, R3, R18, 0x2 ;  /* 0x0000001203157211 */ /* 0x000fce00078e10ff */
.L_x_1:
[----:B-1----:R-:W-:Y:S01]  /*01e0*/  MOV R0, R6 ;  /* 0x0000000600007202 */ /* 0x002fe20000000f00 */
[----:B------:R-:W-:Y:S01]  /*01f0*/  HFMA2 R22, -RZ, RZ, 0, 0 ;  /* 0x00000000ff167431 */ /* 0x000fe200000001ff */
[----:B------:R-:W-:Y:S02]  /*0200*/  MOV R27, RZ ;  /* 0x000000ff001b7202 */ /* 0x000fe40000000f00 */
[-C--:B------:R-:W-:Y:S02]  /*0210*/  ISETP.GE.AND P1, PT, R3, R0.reuse, PT ;  /* 0x000000000300720c */ /* 0x080fe40003f26270 */
[-C--:B------:R-:W-:Y:S02]  /*0220*/  ISETP.GE.U32.AND P0, PT, R2, R0.reuse, PT ;  /* 0x000000000200720c */ /* 0x080fe40003f06070 */
[-C--:B------:R-:W-:Y:S02]  /*0230*/  ISETP.GE.U32.OR P1, PT, R5, R0.reuse, P1 ;  /* 0x000000000500720c */ /* 0x080fe40000f26470 */
[----:B------:R-:W-:-:S11]  /*0240*/  ISETP.GE.OR P0, PT, R7, R0, P0 ;  /* 0x000000000700720c */ /* 0x000fd60000706670 */
[----:B------:R-:W0:Y:S08]  /*0250*/  @!P1 LDC.64 R10, c[0x0][0x380] ;  /* 0x0000e000ff0a9b82 */ /* 0x000e300000000a00 */
[----:B------:R-:W1:Y:S01]  /*0260*/  @!P0 LDC.64 R8, c[0x0][0x388] ;  /* 0x0000e200ff088b82 */ /* 0x000e620000000a00 */
[----:B0-----:R-:W-:-:S05]  /*0270*/  @!P1 IMAD.WIDE.U32 R10, R4, 0x4, R10 ;  /* 0x00000004040a9825 */ /* 0x001fca00078e000a */
[----:B------:R-:W2:Y:S01]  /*0280*/  @!P1 LDG.E R22, desc[UR8][R10.64] ;  /* 0x000000080a169981 */ /* 0x000ea2000c1e1900 */
[----:B-1----:R-:W-:-:S05]  /*0290*/  @!P0 IMAD.WIDE.U32 R8, R17, 0x4, R8 ;  /* 0x0000000411088825 */ /* 0x002fca00078e0008 */
[----:B------:R-:W3:Y:S01]  /*02a0*/  @!P0 LDG.E R27, desc[UR8][R8.64] ;  /* 0x00000008081b8981 */ /* 0x000ee2000c1e1900 */
[----:B------:R-:W-:-:S05]  /*02b0*/  VIADD R19, R19, 0x1 ;  /* 0x0000000113137836 */ /* 0x000fca0000000000 */
[----:B------:R-:W-:Y:S02]  /*02c0*/  ISETP.NE.AND P0, PT, R19, RZ, PT ;  /* 0x000000ff1300720c */ /* 0x000fe40003f05270 */
[----:B------:R-:W-:Y:S02]  /*02d0*/  IADD3 R3, PT, PT, R3, 0x10, RZ ;  /* 0x0000001003037810 */ /* 0x000fe40007ffe0ff */
[----:B------:R-:W-:Y:S02]  /*02e0*/  IADD3 R7, PT, PT, R7, 0x10, RZ ;  /* 0x0000001007077810 */ /* 0x000fe40007ffe0ff */
[----:B------:R-:W-:Y:S02]  /*02f0*/  IADD3 R4, PT, PT, R4, 0x10, RZ ;  /* 0x0000001004047810 */ /* 0x000fe40007ffe0ff */
[----:B------:R-:W-:Y:S01]  /*0300*/  LEA R17, R0, R17, 0x4 ;  /* 0x0000001100117211 */ /* 0x000fe200078e20ff */
[----:B--2---:R-:W-:Y:S04]  /*0310*/  STS [R21], R22 ;  /* 0x0000001615007388 */ /* 0x004fe80000000800 */
[----:B---3--:R-:W-:Y:S01]  /*0320*/  STS [R16], R27 ;  /* 0x0000001b10007388 */ /* 0x008fe20000000800 */
[----:B------:R-:W-:Y:S06]  /*0330*/  BAR.SYNC.DEFER_BLOCKING 0x0 ;  /* 0x0000000000007b1d */ /* 0x000fec0000010000 */
[----:B------:R-:W-:Y:S04]  /*0340*/  LDS R26, [R20] ;  /* 0x00000000141a7984 */ /* 0x000fe80000000800 */
[----:B------:R-:W0:Y:S04]  /*0350*/  LDS.128 R12, [R18] ;  /* 0x00000000120c7984 */ /* 0x000e280000000c00 */
[----:B------:R-:W1:Y:S04]  /*0360*/  LDS R29, [R20+0x40] ;  /* 0x00004000141d7984 */ /* 0x000e680000000800 */
[----:B------:R-:W2:Y:S04]  /*0370*/  LDS R25, [R20+0x80] ;  /* 0x0000800014197984 */ /* 0x000ea80000000800 */
[----:B------:R-:W3:Y:S04]  /*0380*/  LDS R24, [R20+0xc0] ;  /* 0x0000c00014187984 */ /* 0x000ee80000000800 */
[----:B------:R-:W-:Y:S04]  /*0390*/  LDS.128 R8, [R18+0x10] ;  /* 0x0000100012087984 */ /* 0x000fe80000000c00 */
[----:B------:R-:W-:Y:S04]  /*03a0*/  LDS R22, [R20+0x140] ;  /* 0x0001400014167984 */ /* 0x000fe80000000800 */
[----:B------:R-:W-:Y:S01]  /*03b0*/  LDS R27, [R20+0x200] ;  /* 0x00020000141b7984 */ /* 0x000fe20000000800 */
[----:B0-----:R-:W-:-:S03]  /*03c0*/  FFMA R12, R12, R26, R23 ;  /* 0x0000001a0c0c7223 */ /* 0x001fc60000000017 */
[----:B------:R-:W0:Y:S01]  /*03d0*/  LDS R23, [R20+0x100] ;  /* 0x0001000014177984 */ /* 0x000e220000000800 */
[----:B-1----:R-:W-:-:S03]  /*03e0*/  FFMA R12, R29, R13, R12 ;  /* 0x0000000d1d0c7223 */ /* 0x002fc6000000000c */
[----:B------:R-:W-:Y:S01]  /*03f0*/  LDS R26, [R20+0x1c0] ;  /* 0x0001c000141a7984 */ /* 0x000fe20000000800 */
[----:B--2---:R-:W-:-:S03]  /*0400*/  FFMA R13, R25, R14, R12 ;  /* 0x0000000e190d7223 */ /* 0x004fc6000000000c */
[----:B------:R-:W1:Y:S01]  /*0410*/  LDS R25, [R20+0x180] ;  /* 0x0001800014197984 */ /* 0x000e620000000800 */
[----:B---3--:R-:W-:-:S03]  /*0420*/  FFMA R13, R24, R15, R13 ;  /* 0x0000000f180d7223 */ /* 0x008fc6000000000d */
[----:B------:R-:W-:Y:S01]  /*0430*/  LDS R24, [R20+0x240] ;  /* 0x0002400014187984 */ /* 0x000fe20000000800 */
[----:B0-----:R-:W-:-:S03]  /*0440*/  FFMA R23, R8, R23, R13 ;  /* 0x0000001708177223 */ /* 0x001fc6000000000d */
[----:B------:R-:W0:Y:S01]  /*0450*/  LDS.128 R12, [R18+0x20] ;  /* 0x00002000120c7984 */ /* 0x000e220000000c00 */
[----:B------:R-:W-:-:S03]  /*0460*/  FFMA R22, R22, R9, R23 ;  /* 0x0000000916167223 */ /* 0x000fc60000000017 */
[----:B------:R-:W2:Y:S01]  /*0470*/  LDS R23, [R20+0x280] ;  /* 0x0002800014177984 */ /* 0x000ea20000000800 */
[----:B-1----:R-:W-:-:S03]  /*0480*/  FFMA R25, R25, R10, R22 ;  /* 0x0000000a19197223 */ /* 0x002fc60000000016 */
[----:B------:R-:W1:Y:S01]  /*0490*/  LDS R22, [R20+0x2c0] ;  /* 0x0002c00014167984 */ /* 0x000e620000000800 */
[----:B------:R-:W-:-:S03]  /*04a0*/  FFMA R11, R26, R11, R25 ;  /* 0x0000000b1a0b7223 */ /* 0x000fc60000000019 */
[----:B------:R-:W-:Y:S01]  /*04b0*/  LDS R25, [R20+0x300] ;  /* 0x0003000014197984 */ /* 0x000fe20000000800 */
[----:B0-----:R-:W-:-:S03]  /*04c0*/  FFMA R27, R12, R27, R11 ;  /* 0x0000001b0c1b7223 */ /* 0x001fc6000000000b */
[----:B------:R-:W0:Y:S01]  /*04d0*/  LDS.128 R8, [R18+0x30] ;  /* 0x0000300012087984 */ /* 0x000e220000000c00 */
[----:B------:R-:W-:-:S03]  /*04e0*/  FFMA R24, R24, R13, R27 ;  /* 0x0000000d18187223 */ /* 0x000fc6000000001b */
[----:B------:R-:W3:Y:S04]  /*04f0*/  LDS R27, [R20+0x340] ;  /* 0x00034000141b7984 */ /* 0x000ee80000000800 */
[----:B------:R-:W4:Y:S04]  /*0500*/  LDS R13, [R20+0x380] ;  /* 0x00038000140d7984 */ /* 0x000f280000000800 */
[----:B------:R-:W5:Y:S01]  /*0510*/  LDS R12, [R20+0x3c0] ;  /* 0x0003c000140c7984 */ /* 0x000f620000000800 */
[----:B--2---:R-:W-:-:S04]  /*0520*/  FFMA R23, R23, R14, R24 ;  /* 0x0000000e17177223 */ /* 0x004fc80000000018 */
[----:B-1----:R-:W-:-:S04]  /*0530*/  FFMA R15, R22, R15, R23 ;  /* 0x0000000f160f7223 */ /* 0x002fc80000000017 */
[----:B0-----:R-:W-:-:S04]  /*0540*/  FFMA R8, R8, R25, R15 ;  /* 0x0000001908087223 */ /* 0x001fc8000000000f */
[----:B---3--:R-:W-:-:S04]  /*0550*/  FFMA R8, R27, R9, R8 ;  /* 0x000000091b087223 */ /* 0x008fc80000000008 */
[----:B----4-:R-:W-:-:S04]  /*0560*/  FFMA R13, R13, R10, R8 ;  /* 0x0000000a0d0d7223 */ /* 0x010fc80000000008 */
[----:B-----5:R-:W-:Y:S01]  /*0570*/  FFMA R23, R12, R11, R13 ;  /* 0x0000000b0c177223 */ /* 0x020fe2000000000d */
[----:B------:R-:W-:Y:S06]  /*0580*/  BAR.SYNC.DEFER_BLOCKING 0x0 ;  /* 0x0000000000007b1d */ /* 0x000fec0000010000 */
[----:B------:R-:W-:Y:S05]  /*0590*/  @P0 BRA `(.L_x_1) ;  /* 0xfffffffc00100947 */ /* 0x000fea000383ffff */
.L_x_0:
[----:B------:R-:W-:-:S04]  /*05a0*/  VIMNMX R3, PT, PT, R5, R2, !PT ;  /* 0x0000000205037248 */ /* 0x000fc80007fe0100 */
[----:B------:R-:W-:-:S13]  /*05b0*/  ISETP.GE.AND P0, PT, R3, R0, PT ;  /* 0x000000000300720c */ /* 0x000fda0003f06270 */
[----:B------:R-:W-:Y:S05]  /*05c0*/  @P0 EXIT ;  /* 0x000000000000094d */ /* 0x000fea0003800000 */
[----:B------:R-:W0:Y:S01]  /*05d0*/  LDC.64 R6, c[0x0][0x390] ;  /* 0x0000e400ff067b82 */ /* 0x000e220000000a00 */
[----:B------:R-:W-:-:S04]  /*05e0*/  IMAD R3, R5, R0, R2 ;  /* 0x0000000005037224 */ /* 0x000fc800078e0202 */
[----:B0-----:R-:W-:-:S05]  /*05f0*/  IMAD.WIDE.U32 R2, R3, 0x4, R6 ;  /* 0x0000000403027825 */ /* 0x001fca00078e0006 */
[----:B------:R-:W-:Y:S01]  /*0600*/  STG.E desc[UR8][R2.64], R23 ;  /* 0x0000001702007986 */ /* 0x000fe2000c101908 */
[----:B------:R-:W-:Y:S05]  /*0610*/  EXIT ;  /* 0x000000000000794d */ /* 0x000fea0003800000 */
.L_x_2:
[----:B------:R-:W-:-:S00]  /*0620*/  BRA `(.L_x_2) ;  /* 0xfffffffc00fc7947 */ /* 0x000fc0000383ffff */
[----:B------:R-:W-:-:S00]  /*0630*/  NOP ;  /* 0x0000000000007918 */ /* 0x000fc00000000000 */
        /* <DEDUP_REMOVED lines=12> */
.L_x_3:


//--------------------- .nv.shared._Z15MatrixMulKernelPKfS0_Pfi --------------------------
	.section	.nv.shared._Z15MatrixMulKernelPKfS0_Pfi,"aw",@nobits
	.sectionflags	@""
	.align	4
.nv.shared._Z15MatrixMulKernelPKfS0_Pfi:
	.zero		3072


//--------------------- .nv.shared.reserved.0     --------------------------
	.section	.nv.shared.reserved.0,"aw",@nobits
	.weak		__nv_reservedSMEM_offset_0_alias
	.size		__nv_reservedSMEM_offset_0_alias, 0, 64
	.other		__nv_reservedSMEM_offset_0_alias,@"STO_CUDA_RESERVED_SHARED STV_DEFAULT"
__nv_reservedSMEM_offset_0_alias:
	.zero		0
	.zero		64


//--------------------- .nv.constant0._Z15MatrixMulKernelPKfS0_Pfi --------------------------
	.section	.nv.constant0._Z15MatrixMulKernelPKfS0_Pfi,"a",@progbits
	.sectionflags	@""
	.align	4
.nv.constant0._Z15MatrixMulKernelPKfS0_Pfi:
	.zero		924


//--------------------- SYMBOLS --------------------------

	.type		.nv.reservedSmem.offset0,@object
	.size		.nv.reservedSmem.offset0,0x4
	.type		.nv.reservedSmem.cap,@object
	.size		.nv.reservedSmem.cap,0x4
